//
// Generated by NVIDIA NVVM Compiler
//
// Compiler Build ID: CL-36424714
// Cuda compilation tools, release 13.0, V13.0.88
// Based on NVVM 20.0.0
//

.version 9.0
.target sm_100
.address_size 64

	// .globl	_Z10SasaKernelififP6float3PfS0_S1_

.visible .entry _Z10SasaKernelififP6float3PfS0_S1_(
	.param .u32 _Z10SasaKernelififP6float3PfS0_S1__param_0,
	.param .f32 _Z10SasaKernelififP6float3PfS0_S1__param_1,
	.param .u32 _Z10SasaKernelififP6float3PfS0_S1__param_2,
	.param .f32 _Z10SasaKernelififP6float3PfS0_S1__param_3,
	.param .u64 .ptr .align 1 _Z10SasaKernelififP6float3PfS0_S1__param_4,
	.param .u64 .ptr .align 1 _Z10SasaKernelififP6float3PfS0_S1__param_5,
	.param .u64 .ptr .align 1 _Z10SasaKernelififP6float3PfS0_S1__param_6,
	.param .u64 .ptr .align 1 _Z10SasaKernelififP6float3PfS0_S1__param_7
)
{
	.reg .pred 	%p<17>;
	.reg .b32 	%r<35>;
	.reg .b32 	%f<91>;
	.reg .b64 	%rd<21>;
	.reg .b64 	%fd<7>;

	ld.param.u32 	%r10, [_Z10SasaKernelififP6float3PfS0_S1__param_0];
	ld.param.u32 	%r11, [_Z10SasaKernelififP6float3PfS0_S1__param_2];
	ld.param.f32 	%f15, [_Z10SasaKernelififP6float3PfS0_S1__param_3];
	ld.param.u64 	%rd7, [_Z10SasaKernelififP6float3PfS0_S1__param_4];
	ld.param.u64 	%rd8, [_Z10SasaKernelififP6float3PfS0_S1__param_5];
	ld.param.u64 	%rd5, [_Z10SasaKernelififP6float3PfS0_S1__param_6];
	ld.param.u64 	%rd6, [_Z10SasaKernelififP6float3PfS0_S1__param_7];
	cvta.to.global.u64 	%rd1, %rd8;
	cvta.to.global.u64 	%rd2, %rd7;
	mov.u32 	%r12, %ntid.x;
	mov.u32 	%r13, %ctaid.x;
	mov.u32 	%r14, %tid.x;
	mad.lo.s32 	%r1, %r12, %r13, %r14;
	setp.ge.s32 	%p1, %r1, %r10;
	@%p1 bra 	$L__BB0_15;
	mul.wide.s32 	%rd9, %r1, 12;
	add.s64 	%rd3, %rd2, %rd9;
	ld.global.f32 	%f1, [%rd3];
	mul.wide.s32 	%rd10, %r1, 4;
	add.s64 	%rd11, %rd1, %rd10;
	ld.global.f32 	%f2, [%rd11];
	setp.lt.s32 	%p2, %r11, 1;
	mov.u32 	%r34, %r11;
	@%p2 bra 	$L__BB0_9;
	ld.global.f32 	%f3, [%rd3+4];
	ld.global.f32 	%f4, [%rd3+8];
	setp.lt.s32 	%p3, %r10, 1;
	@%p3 bra 	$L__BB0_9;
	add.f32 	%f5, %f15, %f2;
	cvta.to.global.u64 	%rd4, %rd5;
	mov.b32 	%r30, 0;
	mov.u32 	%r34, %r11;
$L__BB0_4:
	mul.wide.u32 	%rd12, %r30, 12;
	add.s64 	%rd13, %rd4, %rd12;
	ld.global.f32 	%f16, [%rd13];
	fma.rn.f32 	%f6, %f5, %f16, %f1;
	ld.global.f32 	%f17, [%rd13+4];
	fma.rn.f32 	%f7, %f5, %f17, %f3;
	ld.global.f32 	%f18, [%rd13+8];
	fma.rn.f32 	%f8, %f5, %f18, %f4;
	mov.b32 	%r32, 0;
$L__BB0_5:
	setp.eq.s32 	%p4, %r32, %r1;
	@%p4 bra 	$L__BB0_7;
	mul.wide.u32 	%rd14, %r32, 4;
	add.s64 	%rd15, %rd1, %rd14;
	ld.global.f32 	%f19, [%rd15];
	add.f32 	%f20, %f15, %f19;
	mul.f32 	%f21, %f20, %f20;
	mul.wide.u32 	%rd16, %r32, 12;
	add.s64 	%rd17, %rd2, %rd16;
	ld.global.f32 	%f22, [%rd17];
	ld.global.f32 	%f23, [%rd17+4];
	ld.global.f32 	%f24, [%rd17+8];
	sub.f32 	%f25, %f6, %f22;
	sub.f32 	%f26, %f7, %f23;
	sub.f32 	%f27, %f8, %f24;
	mul.f32 	%f28, %f26, %f26;
	fma.rn.f32 	%f29, %f25, %f25, %f28;
	fma.rn.f32 	%f30, %f27, %f27, %f29;
	setp.le.f32 	%p5, %f30, %f21;
	mov.b32 	%r33, -1;
	@%p5 bra 	$L__BB0_8;
$L__BB0_7:
	add.s32 	%r32, %r32, 1;
	setp.ne.s32 	%p6, %r32, %r10;
	mov.b32 	%r33, 0;
	@%p6 bra 	$L__BB0_5;
$L__BB0_8:
	add.s32 	%r34, %r33, %r34;
	add.s32 	%r30, %r30, 1;
	setp.ne.s32 	%p7, %r30, %r11;
	@%p7 bra 	$L__BB0_4;
$L__BB0_9:
	add.f32 	%f9, %f15, %f2;
	abs.f32 	%f10, %f9;
	setp.eq.f32 	%p8, %f9, 0f3F800000;
	mov.f32 	%f90, 0f3F800000;
	@%p8 bra 	$L__BB0_14;
	setp.num.f32 	%p9, %f10, %f10;
	@%p9 bra 	$L__BB0_12;
	mov.f32 	%f87, 0f40000000;
	add.rn.f32 	%f90, %f9, %f87;
	bra.uni 	$L__BB0_14;
$L__BB0_12:
	setp.lt.f32 	%p10, %f10, 0f00800000;
	mul.f32 	%f32, %f10, 0f4B800000;
	selp.f32 	%f33, %f32, %f10, %p10;
	mov.b32 	%r19, %f33;
	add.s32 	%r20, %r19, -1060439283;
	and.b32  	%r21, %r20, -8388608;
	sub.s32 	%r22, %r19, %r21;
	mov.b32 	%f34, %r22;
	cvt.rn.f32.s32 	%f35, %r21;
	selp.f32 	%f36, 0fC1C00000, 0f00000000, %p10;
	fma.rn.f32 	%f37, %f35, 0f34000000, %f36;
	add.f32 	%f38, %f34, 0fBF800000;
	add.f32 	%f39, %f34, 0f3F800000;
	rcp.approx.ftz.f32 	%f40, %f39;
	add.f32 	%f41, %f38, %f38;
	mul.f32 	%f42, %f41, %f40;
	mul.f32 	%f43, %f42, %f42;
	neg.f32 	%f44, %f42;
	sub.f32 	%f45, %f38, %f42;
	add.f32 	%f46, %f45, %f45;
	fma.rn.f32 	%f47, %f44, %f38, %f46;
	mul.rn.f32 	%f48, %f40, %f47;
	fma.rn.f32 	%f49, %f43, 0f3A2C32E4, 0f3B52E7DB;
	fma.rn.f32 	%f50, %f49, %f43, 0f3C93BB73;
	fma.rn.f32 	%f51, %f50, %f43, 0f3DF6384F;
	mul.rn.f32 	%f52, %f51, %f43;
	fma.rn.f32 	%f53, %f42, 0f3FB8AA3B, %f37;
	mul.f32 	%f54, %f52, 0f40400000;
	sub.f32 	%f55, %f37, %f53;
	fma.rn.f32 	%f56, %f42, 0f3FB8AA3B, %f55;
	fma.rn.f32 	%f57, %f48, 0f3FB8AA3B, %f56;
	fma.rn.f32 	%f58, %f42, 0f32A55E34, %f57;
	fma.rn.f32 	%f59, %f54, %f48, %f58;
	fma.rn.f32 	%f60, %f52, %f42, %f59;
	add.rn.f32 	%f61, %f53, %f60;
	mov.f32 	%f62, 0f40000000;
	mul.rn.f32 	%f63, %f61, %f62;
	cvt.rni.f32.f32 	%f64, %f63;
	sub.f32 	%f65, %f63, %f64;
	neg.f32 	%f66, %f63;
	fma.rn.f32 	%f67, %f61, 0f40000000, %f66;
	neg.f32 	%f68, %f53;
	add.rn.f32 	%f69, %f61, %f68;
	neg.f32 	%f70, %f69;
	add.rn.f32 	%f71, %f60, %f70;
	fma.rn.f32 	%f72, %f71, 0f40000000, %f67;
	add.f32 	%f73, %f65, %f72;
	setp.gt.f32 	%p11, %f64, 0f00000000;
	selp.b32 	%r23, 0, -2097152000, %p11;
	setp.neu.f32 	%p12, %f9, 0f00000000;
	setp.neu.f32 	%p13, %f10, 0f7F800000;
	setp.lt.f32 	%p14, %f63, 0f00000000;
	selp.f32 	%f74, 0f00000000, 0f7F800000, %p14;
	abs.f32 	%f75, %f63;
	setp.gt.f32 	%p15, %f75, 0f43180000;
	cvt.rzi.s32.f32 	%r24, %f64;
	shl.b32 	%r25, %r24, 23;
	sub.s32 	%r26, %r25, %r23;
	mov.b32 	%f76, %r26;
	add.s32 	%r27, %r23, 2130706432;
	mov.b32 	%f77, %r27;
	fma.rn.f32 	%f78, %f73, 0f391FCB8E, 0f3AAF85ED;
	fma.rn.f32 	%f79, %f78, %f73, 0f3C1D9856;
	fma.rn.f32 	%f80, %f79, %f73, 0f3D6357BB;
	fma.rn.f32 	%f81, %f80, %f73, 0f3E75FDEC;
	fma.rn.f32 	%f82, %f81, %f73, 0f3F317218;
	fma.rn.f32 	%f83, %f82, %f73, 0f3F800000;
	mul.f32 	%f84, %f83, %f77;
	mul.f32 	%f85, %f84, %f76;
	selp.f32 	%f90, %f74, %f85, %p15;
	and.pred  	%p16, %p12, %p13;
	@%p16 bra 	$L__BB0_14;
	add.f32 	%f86, %f9, %f9;
	mov.b32 	%r28, %f86;
	and.b32  	%r29, %r28, 2147483647;
	mov.b32 	%f90, %r29;
$L__BB0_14:
	cvt.f64.f32 	%fd1, %f90;
	mul.f64 	%fd2, %fd1, 0d402921FB544486E0;
	cvt.rn.f32.s32 	%f88, %r34;
	cvt.f64.f32 	%fd3, %f88;
	mul.f64 	%fd4, %fd2, %fd3;
	cvt.rn.f64.s32 	%fd5, %r11;
	div.rn.f64 	%fd6, %fd4, %fd5;
	cvt.rn.f32.f64 	%f89, %fd6;
	cvta.to.global.u64 	%rd18, %rd6;
	add.s64 	%rd20, %rd18, %rd10;
	st.global.f32 	[%rd20], %f89;
$L__BB0_15:
	ret;

}


// ===== COMPILED SASS (sm_100) =====

	.target	sm_100

	.elftype	@"ET_EXEC"


//--------------------- .note.nv.tkinfo           --------------------------
	.section	.note.nv.tkinfo,"",@"SHT_NOTE"
	.sectionflags	@"SHF_NOTE_NV_TKINFO"
	.tkinfo
        /*0018*/ 	.word	0x00000002
        /*0030*/ 	.string	""
        /*0030*/ 	.string	"ptxas"
        /*0030*/ 	.string	"Cuda compilation tools, release 13.0, V13.0.88"
        /*0030*/ 	.string	"Build cuda_13.0.r13.0/compiler.36424714_0"
        /*0030*/ 	.string	"-arch sm_100 -m 64 "



//--------------------- .note.nv.cuinfo           --------------------------
	.section	.note.nv.cuinfo,"",@"SHT_NOTE"
	.sectionflags	@"SHF_NOTE_NV_CUINFO"
        /*0018*/ 	.short	0x0002
        /*001a*/ 	.short	0x0064
        /*001c*/ 	.short	0x0082
	.zero		2


//--------------------- .nv.info                  --------------------------
	.section	.nv.info,"",@"SHT_CUDA_INFO"
	.align	4


	//----- nvinfo : EIATTR_REGCOUNT
	.align		4
        /*0000*/ 	.byte	0x04, 0x2f
        /*0002*/ 	.short	(.L_1 - .L_0)
	.align		4
.L_0:
        /*0004*/ 	.word	index@(_Z10SasaKernelififP6float3PfS0_S1_)
        /*0008*/ 	.word	0x0000001c


	//----- nvinfo : EIATTR_FRAME_SIZE
	.align		4
.L_1:
        /*000c*/ 	.byte	0x04, 0x11
        /*000e*/ 	.short	(.L_3 - .L_2)
	.align		4
.L_2:
        /*0010*/ 	.word	index@($__internal_0_$__cuda_sm20_div_rn_f64_full)
        /*0014*/ 	.word	0x00000000


	//----- nvinfo : EIATTR_FRAME_SIZE
	.align		4
.L_3:
        /*0018*/ 	.byte	0x04, 0x11
        /*001a*/ 	.short	(.L_5 - .L_4)
	.align		4
.L_4:
        /*001c*/ 	.word	index@(_Z10SasaKernelififP6float3PfS0_S1_)
        /*0020*/ 	.word	0x00000000


	//----- nvinfo : EIATTR_MIN_STACK_SIZE
	.align		4
.L_5:
        /*0024*/ 	.byte	0x04, 0x12
        /*0026*/ 	.short	(.L_7 - .L_6)
	.align		4
.L_6:
        /*0028*/ 	.word	index@(_Z10SasaKernelififP6float3PfS0_S1_)
        /*002c*/ 	.word	0x00000000
.L_7:


//--------------------- .nv.compat                --------------------------
	.section	.nv.compat,"",@"SHT_CUDA_COMPAT_INFO"
	.align	4
        /*0000*/ 	.byte	0x02, 0x09, 0x00, 0x00, 0x02, 0x02, 0x01, 0x00, 0x02, 0x05, 0x05, 0x00, 0x03, 0x07, 0x01, 0x01
        /*0010*/ 	.byte	0x02, 0x03, 0x00, 0x00, 0x02, 0x06, 0x01, 0x00, 0x04, 0x0b, 0x08, 0x00, 0x01, 0x00, 0x00, 0x00
        /*0020*/ 	.byte	0x00, 0x00, 0x00, 0x00


//--------------------- .nv.info._Z10SasaKernelififP6float3PfS0_S1_ --------------------------
	.section	.nv.info._Z10SasaKernelififP6float3PfS0_S1_,"",@"SHT_CUDA_INFO"
	.sectionflags	@""
	.align	4


	//----- nvinfo : EIATTR_CUDA_API_VERSION
	.align		4
        /*0000*/ 	.byte	0x04, 0x37
        /*0002*/ 	.short	(.L_9 - .L_8)
.L_8:
        /*0004*/ 	.word	0x00000082


	//----- nvinfo : EIATTR_KPARAM_INFO
	.align		4
.L_9:
        /*0008*/ 	.byte	0x04, 0x17
        /*000a*/ 	.short	(.L_11 - .L_10)
.L_10:
        /*000c*/ 	.word	0x00000000
        /*0010*/ 	.short	0x0007
        /*0012*/ 	.short	0x0028
        /*0014*/ 	.byte	0x00, 0xf5, 0x21, 0x00


	//----- nvinfo : EIATTR_KPARAM_INFO
	.align		4
.L_11:
        /*0018*/ 	.byte	0x04, 0x17
        /*001a*/ 	.short	(.L_13 - .L_12)
.L_12:
        /*001c*/ 	.word	0x00000000
        /*0020*/ 	.short	0x0006
        /*0022*/ 	.short	0x0020
        /*0024*/ 	.byte	0x00, 0xf5, 0x21, 0x00


	//----- nvinfo : EIATTR_KPARAM_INFO
	.align		4
.L_13:
        /*0028*/ 	.byte	0x04, 0x17
        /*002a*/ 	.short	(.L_15 - .L_14)
.L_14:
        /*002c*/ 	.word	0x00000000
        /*0030*/ 	.short	0x0005
        /*0032*/ 	.short	0x0018
        /*0034*/ 	.byte	0x00, 0xf5, 0x21, 0x00


	//----- nvinfo : EIATTR_KPARAM_INFO
	.align		4
.L_15:
        /*0038*/ 	.byte	0x04, 0x17
        /*003a*/ 	.short	(.L_17 - .L_16)
.L_16:
        /*003c*/ 	.word	0x00000000
        /*0040*/ 	.short	0x0004
        /*0042*/ 	.short	0x0010
        /*0044*/ 	.byte	0x00, 0xf5, 0x21, 0x00


	//----- nvinfo : EIATTR_KPARAM_INFO
	.align		4
.L_17:
        /*0048*/ 	.byte	0x04, 0x17
        /*004a*/ 	.short	(.L_19 - .L_18)
.L_18:
        /*004c*/ 	.word	0x00000000
        /*0050*/ 	.short	0x0003
        /*0052*/ 	.short	0x000c
        /*0054*/ 	.byte	0x00, 0xf0, 0x11, 0x00


	//----- nvinfo : EIATTR_KPARAM_INFO
	.align		4
.L_19:
        /*0058*/ 	.byte	0x04, 0x17
        /*005a*/ 	.short	(.L_21 - .L_20)
.L_20:
        /*005c*/ 	.word	0x00000000
        /*0060*/ 	.short	0x0002
        /*0062*/ 	.short	0x0008
        /*0064*/ 	.byte	0x00, 0xf0, 0x11, 0x00


	//----- nvinfo : EIATTR_KPARAM_INFO
	.align		4
.L_21:
        /*0068*/ 	.byte	0x04, 0x17
        /*006a*/ 	.short	(.L_23 - .L_22)
.L_22:
        /*006c*/ 	.word	0x00000000
        /*0070*/ 	.short	0x0001
        /*0072*/ 	.short	0x0004
        /*0074*/ 	.byte	0x00, 0xf0, 0x11, 0x00


	//----- nvinfo : EIATTR_KPARAM_INFO
	.align		4
.L_23:
        /*0078*/ 	.byte	0x04, 0x17
        /*007a*/ 	.short	(.L_25 - .L_24)
.L_24:
        /*007c*/ 	.word	0x00000000
        /*0080*/ 	.short	0x0000
        /*0082*/ 	.short	0x0000
        /*0084*/ 	.byte	0x00, 0xf0, 0x11, 0x00


	//----- nvinfo : EIATTR_SPARSE_MMA_MASK
	.align		4
.L_25:
        /*0088*/ 	.byte	0x03, 0x50
        /*008a*/ 	.short	0x0000


	//----- nvinfo : EIATTR_MAXREG_COUNT
	.align		4
        /*008c*/ 	.byte	0x03, 0x1b
        /*008e*/ 	.short	0x00ff


	//----- nvinfo : EIATTR_MERCURY_ISA_VERSION
	.align		4
        /*0090*/ 	.byte	0x03, 0x5f
        /*0092*/ 	.short	0x0101


	//----- nvinfo : EIATTR_VRC_CTA_INIT_COUNT
	.align		4
        /*0094*/ 	.byte	0x02, 0x4a
	.zero		1
	.zero		1


	//----- nvinfo : EIATTR_EXIT_INSTR_OFFSETS
	.align		4
        /*0098*/ 	.byte	0x04, 0x1c
        /*009a*/ 	.short	(.L_27 - .L_26)


	//   ....[0]....
.L_26:
        /*009c*/ 	.word	0x00000070


	//   ....[1]....
        /*00a0*/ 	.word	0x00000b20


	//----- nvinfo : EIATTR_CRS_STACK_SIZE
	.align		4
.L_27:
        /*00a4*/ 	.byte	0x04, 0x1e
        /*00a6*/ 	.short	(.L_29 - .L_28)
.L_28:
        /*00a8*/ 	.word	0x00000000


	//----- nvinfo : EIATTR_CBANK_PARAM_SIZE
	.align		4
.L_29:
        /*00ac*/ 	.byte	0x03, 0x19
        /*00ae*/ 	.short	0x0030


	//----- nvinfo : EIATTR_PARAM_CBANK
	.align		4
        /*00b0*/ 	.byte	0x04, 0x0a
        /*00b2*/ 	.short	(.L_31 - .L_30)
	.align		4
.L_30:
        /*00b4*/ 	.word	index@(.nv.constant0._Z10SasaKernelififP6float3PfS0_S1_)
        /*00b8*/ 	.short	0x0380
        /*00ba*/ 	.short	0x0030


	//----- nvinfo : EIATTR_SW_WAR
	.align		4
.L_31:
        /*00bc*/ 	.byte	0x04, 0x36
        /*00be*/ 	.short	(.L_33 - .L_32)
.L_32:
        /*00c0*/ 	.word	0x00000008
.L_33:


//--------------------- .nv.callgraph             --------------------------
	.section	.nv.callgraph,"",@"SHT_CUDA_CALLGRAPH"
	.align	4
	.sectionentsize	8
	.align		4
        /*0000*/ 	.word	0x00000000
	.align		4
        /*0004*/ 	.word	0xffffffff
	.align		4
        /*0008*/ 	.word	0x00000000
	.align		4
        /*000c*/ 	.word	0xfffffffe
	.align		4
        /*0010*/ 	.word	0x00000000
	.align		4
        /*0014*/ 	.word	0xfffffffd
	.align		4
        /*0018*/ 	.word	0x00000000
	.align		4
        /*001c*/ 	.word	0xfffffffc


//--------------------- .text._Z10SasaKernelififP6float3PfS0_S1_ --------------------------
	.section	.text._Z10SasaKernelififP6float3PfS0_S1_,"ax",@progbits
	.align	128
        .global         _Z10SasaKernelififP6float3PfS0_S1_
        .type           _Z10SasaKernelififP6float3PfS0_S1_,@function
        .size           _Z10SasaKernelififP6float3PfS0_S1_,(.L_x_17 - _Z10SasaKernelififP6float3PfS0_S1_)
        .other          _Z10SasaKernelififP6float3PfS0_S1_,@"STO_CUDA_ENTRY STV_DEFAULT"
_Z10SasaKernelififP6float3PfS0_S1_:
.text._Z10SasaKernelififP6float3PfS0_S1_:
[----:B------:R-:W-:Y:S01]  /*0000*/  LDC R1, c[0x0][0x37c] ;  /* 0x0000df00ff017b82 */ /* 0x000fe20000000800 */
[----:B------:R-:W0:Y:S01]  /*0010*/  S2R R0, SR_CTAID.X ;  /* 0x0000000000007919 */ /* 0x000e220000002500 */
[----:B------:R-:W0:Y:S01]  /*0020*/  LDCU UR4, c[0x0][0x360] ;  /* 0x00006c00ff0477ac */ /* 0x000e220008000800 */
[----:B------:R-:W0:Y:S01]  /*0030*/  S2R R3, SR_TID.X ;  /* 0x0000000000037919 */ /* 0x000e220000002100 */
[----:B------:R-:W1:Y:S01]  /*0040*/  LDCU UR6, c[0x0][0x380] ;  /* 0x00007000ff0677ac */ /* 0x000e620008000800 */
[----:B0-----:R-:W-:-:S05]  /*0050*/  IMAD R0, R0, UR4, R3 ;  /* 0x0000000400007c24 */ /* 0x001fca000f8e0203 */
[----:B-1----:R-:W-:-:S13]  /*0060*/  ISETP.GE.AND P0, PT, R0, UR6, PT ;  /* 0x0000000600007c0c */ /* 0x002fda000bf06270 */
[----:B------:R-:W-:Y:S05]  /*0070*/  @P0 EXIT ;  /* 0x000000000000094d */ /* 0x000fea0003800000 */
[----:B------:R-:W0:Y:S01]  /*0080*/  LDC.64 R2, c[0x0][0x398] ;  /* 0x0000e600ff027b82 */ /* 0x000e220000000a00 */
[----:B------:R-:W1:Y:S01]  /*0090*/  LDCU.64 UR4, c[0x0][0x358] ;  /* 0x00006b00ff0477ac */ /* 0x000e620008000a00 */
[----:B------:R-:W2:Y:S06]  /*00a0*/  LDCU UR7, c[0x0][0x388] ;  /* 0x00007100ff0777ac */ /* 0x000eac0008000800 */
[----:B------:R-:W3:Y:S01]  /*00b0*/  LDC.64 R4, c[0x0][0x390] ;  /* 0x0000e400ff047b82 */ /* 0x000ee20000000a00 */
[----:B0-----:R-:W-:-:S05]  /*00c0*/  IMAD.WIDE R2, R0, 0x4, R2 ;  /* 0x0000000400027825 */ /* 0x001fca00078e0202 */
[----:B-1----:R0:W5:Y:S01]  /*00d0*/  LDG.E R11, desc[UR4][R2.64] ;  /* 0x00000004020b7981 */ /* 0x002162000c1e1900 */
[----:B------:R-:W1:Y:S01]  /*00e0*/  LDCU UR8, c[0x0][0x388] ;  /* 0x00007100ff0877ac */ /* 0x000e620008000800 */
[----:B--2---:R-:W-:Y:S01]  /*00f0*/  UISETP.GE.AND UP0, UPT, UR7, 0x1, UPT ;  /* 0x000000010700788c */ /* 0x004fe2000bf06270 */
[----:B-1----:R-:W-:-:S08]  /*0100*/  IMAD.U32 R10, RZ, RZ, UR8 ;  /* 0x00000008ff0a7e24 */ /* 0x002fd0000f8e00ff */
[----:B0--3--:R-:W-:Y:S05]  /*0110*/  BRA.U !UP0, `(.L_x_0) ;  /* 0x0000000108e47547 */ /* 0x009fea000b800000 */
[----:B------:R-:W-:-:S09]  /*0120*/  UISETP.GE.AND UP0, UPT, UR6, 0x1, UPT ;  /* 0x000000010600788c */ /* 0x000fd2000bf06270 */
[----:B------:R-:W-:Y:S05]  /*0130*/  BRA.U !UP0, `(.L_x_0) ;  /* 0x0000000108dc7547 */ /* 0x000fea000b800000 */
[----:B------:R-:W-:Y:S01]  /*0140*/  IMAD.WIDE R2, R0, 0xc, R4 ;  /* 0x0000000c00027825 */ /* 0x000fe200078e0204 */
[----:B------:R-:W0:Y:S04]  /*0150*/  LDCU UR6, c[0x0][0x38c] ;  /* 0x00007180ff0677ac */ /* 0x000e280008000800 */
[----:B------:R1:W5:Y:S04]  /*0160*/  LDG.E R12, desc[UR4][R2.64] ;  /* 0x00000004020c7981 */ /* 0x000368000c1e1900 */
[----:B------:R1:W5:Y:S04]  /*0170*/  LDG.E R13, desc[UR4][R2.64+0x4] ;  /* 0x00000404020d7981 */ /* 0x000368000c1e1900 */
[----:B------:R1:W5:Y:S01]  /*0180*/  LDG.E R14, desc[UR4][R2.64+0x8] ;  /* 0x00000804020e7981 */ /* 0x000362000c1e1900 */
[----:B------:R-:W-:Y:S01]  /*0190*/  IMAD.MOV.U32 R15, RZ, RZ, RZ ;  /* 0x000000ffff0f7224 */ /* 0x000fe200078e00ff */
[----:B------:R-:W-:Y:S01]  /*01a0*/  MOV R10, UR8 ;  /* 0x00000008000a7c02 */ /* 0x000fe20008000f00 */
[----:B0----5:R-:W-:-:S07]  /*01b0*/  FADD R17, R11, UR6 ;  /* 0x000000060b117e21 */ /* 0x021fce0008000000 */
.L_x_6:
[----:B------:R-:W0:Y:S01]  /*01c0*/  LDC.64 R6, c[0x0][0x3a0] ;  /* 0x0000e800ff067b82 */ /* 0x000e220000000a00 */
[----:B------:R-:W2:Y:S01]  /*01d0*/  LDCU UR6, c[0x0][0x388] ;  /* 0x00007100ff0677ac */ /* 0x000ea20008000800 */
[----:B------:R-:W3:Y:S06]  /*01e0*/  LDCU UR7, c[0x0][0x38c] ;  /* 0x00007180ff0777ac */ /* 0x000eec0008000800 */
[----:B------:R-:W4:Y:S01]  /*01f0*/  LDC.64 R4, c[0x0][0x390] ;  /* 0x0000e400ff047b82 */ /* 0x000f220000000a00 */
[----:B------:R-:W0:Y:S07]  /*0200*/  LDCU UR8, c[0x0][0x380] ;  /* 0x00007000ff0877ac */ /* 0x000e2e0008000800 */
[----:B-1----:R-:W1:Y:S01]  /*0210*/  LDC.64 R2, c[0x0][0x398] ;  /* 0x0000e600ff027b82 */ /* 0x002e620000000a00 */
[----:B0-----:R-:W-:-:S05]  /*0220*/  IMAD.WIDE.U32 R6, R15, 0xc, R6 ;  /* 0x0000000c0f067825 */ /* 0x001fca00078e0006 */
[----:B------:R-:W5:Y:S04]  /*0230*/  LDG.E R16, desc[UR4][R6.64] ;  /* 0x0000000406107981 */ /* 0x000f68000c1e1900 */
[----:B------:R-:W3:Y:S04]  /*0240*/  LDG.E R18, desc[UR4][R6.64+0x4] ;  /* 0x0000040406127981 */ /* 0x000ee8000c1e1900 */
[----:B------:R-:W4:Y:S01]  /*0250*/  LDG.E R9, desc[UR4][R6.64+0x8] ;  /* 0x0000080406097981 */ /* 0x000f22000c1e1900 */
[----:B------:R-:W-:Y:S02]  /*0260*/  VIADD R15, R15, 0x1 ;  /* 0x000000010f0f7836 */ /* 0x000fe40000000000 */
[----:B------:R-:W-:Y:S01]  /*0270*/  HFMA2 R19, -RZ, RZ, 0, 0 ;  /* 0x00000000ff137431 */ /* 0x000fe200000001ff */
[----:B------:R-:W-:Y:S02]  /*0280*/  BSSY.RECONVERGENT B0, `(.L_x_1) ;  /* 0x000001f000007945 */ /* 0x000fe40003800200 */
[----:B--2---:R-:W-:Y:S01]  /*0290*/  ISETP.NE.AND P1, PT, R15, UR6, PT ;  /* 0x000000060f007c0c */ /* 0x004fe2000bf25270 */
[C---:B-----5:R-:W-:Y:S01]  /*02a0*/  FFMA R16, R17.reuse, R16, R12 ;  /* 0x0000001011107223 */ /* 0x060fe2000000000c */
[C---:B---3--:R-:W-:Y:S01]  /*02b0*/  FFMA R18, R17.reuse, R18, R13 ;  /* 0x0000001211127223 */ /* 0x048fe2000000000d */
[----:B-1--4-:R-:W-:-:S10]  /*02c0*/  FFMA R20, R17, R9, R14 ;  /* 0x0000000911147223 */ /* 0x012fd4000000000e */
.L_x_5:
[----:B------:R-:W-:Y:S01]  /*02d0*/  ISETP.NE.AND P0, PT, R19, R0, PT ;  /* 0x000000001300720c */ /* 0x000fe20003f05270 */
[----:B------:R-:W-:-:S12]  /*02e0*/  BSSY.RELIABLE B1, `(.L_x_2) ;  /* 0x0000014000017945 */ /* 0x000fd80003800100 */
[----:B------:R-:W-:Y:S05]  /*02f0*/  @!P0 BRA `(.L_x_3) ;  /* 0x0000000000488947 */ /* 0x000fea0003800000 */
[----:B------:R-:W-:-:S05]  /*0300*/  IMAD.WIDE.U32 R6, R19, 0xc, R4 ;  /* 0x0000000c13067825 */ /* 0x000fca00078e0004 */
[----:B------:R-:W2:Y:S01]  /*0310*/  LDG.E R23, desc[UR4][R6.64+0x4] ;  /* 0x0000040406177981 */ /* 0x000ea2000c1e1900 */
[----:B------:R-:W-:-:S03]  /*0320*/  IMAD.WIDE.U32 R8, R19, 0x4, R2 ;  /* 0x0000000413087825 */ /* 0x000fc600078e0002 */
[----:B------:R-:W3:Y:S04]  /*0330*/  LDG.E R21, desc[UR4][R6.64] ;  /* 0x0000000406157981 */ /* 0x000ee8000c1e1900 */
[----:B------:R0:W4:Y:S04]  /*0340*/  LDG.E R25, desc[UR4][R6.64+0x8] ;  /* 0x0000080406197981 */ /* 0x000128000c1e1900 */
[----:B------:R-:W5:Y:S01]  /*0350*/  LDG.E R8, desc[UR4][R8.64] ;  /* 0x0000000408087981 */ /* 0x000f62000c1e1900 */
[----:B0-----:R-:W-:Y:S02]  /*0360*/  IMAD.MOV.U32 R7, RZ, RZ, -0x1 ;  /* 0xffffffffff077424 */ /* 0x001fe400078e00ff */
[----:B--2---:R-:W-:Y:S01]  /*0370*/  FADD R23, R18, -R23 ;  /* 0x8000001712177221 */ /* 0x004fe20000000000 */
[----:B---3--:R-:W-:-:S03]  /*0380*/  FADD R22, R16, -R21 ;  /* 0x8000001510167221 */ /* 0x008fc60000000000 */
[----:B------:R-:W-:Y:S01]  /*0390*/  FMUL R23, R23, R23 ;  /* 0x0000001717177220 */ /* 0x000fe20000400000 */
[----:B----4-:R-:W-:-:S03]  /*03a0*/  FADD R25, R20, -R25 ;  /* 0x8000001914197221 */ /* 0x010fc60000000000 */
[----:B------:R-:W-:Y:S01]  /*03b0*/  FFMA R22, R22, R22, R23 ;  /* 0x0000001616167223 */ /* 0x000fe20000000017 */
[----:B-----5:R-:W-:-:S03]  /*03c0*/  FADD R21, R8, UR7 ;  /* 0x0000000708157e21 */ /* 0x020fc60008000000 */
[----:B------:R-:W-:Y:S01]  /*03d0*/  FFMA R22, R25, R25, R22 ;  /* 0x0000001919167223 */ /* 0x000fe20000000016 */
[----:B------:R-:W-:-:S05]  /*03e0*/  FMUL R21, R21, R21 ;  /* 0x0000001515157220 */ /* 0x000fca0000400000 */
[----:B------:R-:W-:-:S13]  /*03f0*/  FSETP.GTU.AND P0, PT, R22, R21, PT ;  /* 0x000000151600720b */ /* 0x000fda0003f0c000 */
[----:B------:R-:W-:Y:S05]  /*0400*/  @!P0 BREAK.RELIABLE B1 ;  /* 0x0000000000018942 */ /* 0x000fea0003800100 */
[----:B------:R-:W-:Y:S05]  /*0410*/  @!P0 BRA `(.L_x_4) ;  /* 0x0000000000148947 */ /* 0x000fea0003800000 */
.L_x_3:
[----:B------:R-:W-:Y:S05]  /*0420*/  BSYNC.RELIABLE B1 ;  /* 0x0000000000017941 */ /* 0x000fea0003800100 */
.L_x_2:
[----:B------:R-:W-:-:S04]  /*0430*/  IADD3 R19, PT, PT, R19, 0x1, RZ ;  /* 0x0000000113137810 */ /* 0x000fc80007ffe0ff */
[----:B------:R-:W-:-:S13]  /*0440*/  ISETP.NE.AND P0, PT, R19, UR8, PT ;  /* 0x0000000813007c0c */ /* 0x000fda000bf05270 */
[----:B------:R-:W-:Y:S05]  /*0450*/  @P0 BRA `(.L_x_5) ;  /* 0xfffffffc009c0947 */ /* 0x000fea000383ffff */
[----:B------:R-:W-:-:S07]  /*0460*/  IMAD.MOV.U32 R7, RZ, RZ, RZ ;  /* 0x000000ffff077224 */ /* 0x000fce00078e00ff */
.L_x_4:
[----:B------:R-:W-:Y:S05]  /*0470*/  BSYNC.RECONVERGENT B0 ;  /* 0x0000000000007941 */ /* 0x000fea0003800200 */
.L_x_1:
[----:B------:R-:W-:Y:S05]  /*0480*/  WARPSYNC.ALL ;  /* 0x0000000000007948 */ /* 0x000fea0003800000 */
[----:B------:R-:W-:Y:S01]  /*0490*/  IADD3 R10, PT, PT, R7, R10, RZ ;  /* 0x0000000a070a7210 */ /* 0x000fe20007ffe0ff */
[----:B------:R-:W-:Y:S06]  /*04a0*/  @P1 BRA `(.L_x_6) ;  /* 0xfffffffc00441947 */ /* 0x000fec000383ffff */
.L_x_0:
[----:B------:R-:W0:Y:S01]  /*04b0*/  LDCU UR6, c[0x0][0x38c] ;  /* 0x00007180ff0677ac */ /* 0x000e220008000800 */
[----:B------:R-:W-:Y:S01]  /*04c0*/  BSSY.RECONVERGENT B0, `(.L_x_7) ;  /* 0x0000046000007945 */ /* 0x000fe20003800200 */
[----:B------:R-:W-:Y:S02]  /*04d0*/  IMAD.MOV.U32 R14, RZ, RZ, 0x3f800000 ;  /* 0x3f800000ff0e7424 */ /* 0x000fe400078e00ff */
[----:B0----5:R-:W-:-:S05]  /*04e0*/  FADD R11, R11, UR6 ;  /* 0x000000060b0b7e21 */ /* 0x021fca0008000000 */
[----:B------:R-:W-:-:S13]  /*04f0*/  FSETP.NEU.AND P0, PT, R11, 1, PT ;  /* 0x3f8000000b00780b */ /* 0x000fda0003f0d000 */
[----:B------:R-:W-:Y:S05]  /*0500*/  @!P0 BRA `(.L_x_8) ;  /* 0x0000000400048947 */ /* 0x000fea0003800000 */
[----:B------:R-:W-:-:S13]  /*0510*/  FSETP.NAN.AND P0, PT, |R11|, |R11|, PT ;  /* 0x4000000b0b00720b */ /* 0x000fda0003f08200 */
[----:B------:R-:W-:Y:S01]  /*0520*/  @P0 FADD R14, R11, 2 ;  /* 0x400000000b0e0421 */ /* 0x000fe20000000000 */
[----:B------:R-:W-:Y:S06]  /*0530*/  @P0 BRA `(.L_x_8) ;  /* 0x0000000000f80947 */ /* 0x000fec0003800000 */
[C---:B------:R-:W-:Y:S01]  /*0540*/  FMUL R2, |R11|.reuse, 16777216 ;  /* 0x4b8000000b027820 */ /* 0x040fe20000400200 */
[----:B------:R-:W-:Y:S02]  /*0550*/  FSETP.GEU.AND P0, PT, |R11|, 1.175494350822287508e-38, PT ;  /* 0x008000000b00780b */ /* 0x000fe40003f0e200 */
[----:B------:R-:W-:Y:S02]  /*0560*/  MOV R8, 0x3a2c32e4 ;  /* 0x3a2c32e400087802 */ /* 0x000fe40000000f00 */
[----:B------:R-:W-:-:S04]  /*0570*/  FSEL R2, R2, |R11|, !P0 ;  /* 0x4000000b02027208 */ /* 0x000fc80004000000 */
[----:B------:R-:W-:-:S04]  /*0580*/  IADD3 R3, PT, PT, R2, -0x3f3504f3, RZ ;  /* 0xc0cafb0d02037810 */ /* 0x000fc80007ffe0ff */
[----:B------:R-:W-:-:S05]  /*0590*/  LOP3.LUT R3, R3, 0xff800000, RZ, 0xc0, !PT ;  /* 0xff80000003037812 */ /* 0x000fca00078ec0ff */
[----:B------:R-:W-:Y:S01]  /*05a0*/  IMAD.IADD R2, R2, 0x1, -R3 ;  /* 0x0000000102027824 */ /* 0x000fe200078e0a03 */
[----:B------:R-:W-:-:S03]  /*05b0*/  I2FP.F32.S32 R3, R3 ;  /* 0x0000000300037245 */ /* 0x000fc60000201400 */
[C---:B------:R-:W-:Y:S01]  /*05c0*/  FADD R5, R2.reuse, 1 ;  /* 0x3f80000002057421 */ /* 0x040fe20000000000 */
[----:B------:R-:W-:Y:S01]  /*05d0*/  FADD R4, R2, -1 ;  /* 0xbf80000002047421 */ /* 0x000fe20000000000 */
[----:B------:R-:W-:Y:S02]  /*05e0*/  FSEL R2, RZ, -24, P0 ;  /* 0xc1c00000ff027808 */ /* 0x000fe40000000000 */
[----:B------:R-:W-:Y:S01]  /*05f0*/  FSETP.NEU.AND P0, PT, |R11|, +INF , PT ;  /* 0x7f8000000b00780b */ /* 0x000fe20003f0d200 */
[----:B------:R-:W-:Y:S01]  /*0600*/  FADD R6, R4, R4 ;  /* 0x0000000404067221 */ /* 0x000fe20000000000 */
[----:B------:R-:W0:Y:S01]  /*0610*/  MUFU.RCP R5, R5 ;  /* 0x0000000500057308 */ /* 0x000e220000001000 */
[----:B------:R-:W-:Y:S01]  /*0620*/  FFMA R2, R3, 1.1920928955078125e-07, R2 ;  /* 0x3400000003027823 */ /* 0x000fe20000000002 */
[----:B------:R-:W-:-:S13]  /*0630*/  FSETP.NEU.AND P0, PT, R11, RZ, P0 ;  /* 0x000000ff0b00720b */ /* 0x000fda000070d000 */
[----:B------:R-:W-:Y:S01]  /*0640*/  @!P0 FADD R11, R11, R11 ;  /* 0x0000000b0b0b8221 */ /* 0x000fe20000000000 */
[----:B0-----:R-:W-:-:S04]  /*0650*/  FMUL R7, R5, R6 ;  /* 0x0000000605077220 */ /* 0x001fc80000400000 */
[----:B------:R-:W-:Y:S01]  /*0660*/  FADD R6, R4, -R7 ;  /* 0x8000000704067221 */ /* 0x000fe20000000000 */
[CC--:B------:R-:W-:Y:S01]  /*0670*/  FMUL R3, R7.reuse, R7.reuse ;  /* 0x0000000707037220 */ /* 0x0c0fe20000400000 */
[----:B------:R-:W-:Y:S02]  /*0680*/  FFMA R13, R7, 1.4426950216293334961, R2 ;  /* 0x3fb8aa3b070d7823 */ /* 0x000fe40000000002 */
[----:B------:R-:W-:Y:S01]  /*0690*/  FADD R9, R6, R6 ;  /* 0x0000000606097221 */ /* 0x000fe20000000000 */
[C---:B------:R-:W-:Y:S01]  /*06a0*/  FFMA R6, R3.reuse, R8, 0.0032181653659790754318 ;  /* 0x3b52e7db03067423 */ /* 0x040fe20000000008 */
[----:B------:R-:W-:Y:S02]  /*06b0*/  FADD R2, R2, -R13 ;  /* 0x8000000d02027221 */ /* 0x000fe40000000000 */
[----:B------:R-:W-:Y:S01]  /*06c0*/  FFMA R4, R4, -R7, R9 ;  /* 0x8000000704047223 */ /* 0x000fe20000000009 */
[----:B------:R-:W-:Y:S01]  /*06d0*/  FFMA R6, R3, R6, 0.018033718690276145935 ;  /* 0x3c93bb7303067423 */ /* 0x000fe20000000006 */
[----:B------:R-:W-:-:S02]  /*06e0*/  FFMA R9, R7, 1.4426950216293334961, R2 ;  /* 0x3fb8aa3b07097823 */ /* 0x000fc40000000002 */
[----:B------:R-:W-:Y:S01]  /*06f0*/  FMUL R4, R5, R4 ;  /* 0x0000000405047220 */ /* 0x000fe20000400000 */
[----:B------:R-:W-:-:S03]  /*0700*/  FFMA R6, R3, R6, 0.12022458761930465698 ;  /* 0x3df6384f03067423 */ /* 0x000fc60000000006 */
[----:B------:R-:W-:Y:S01]  /*0710*/  FFMA R2, R4, 1.4426950216293334961, R9 ;  /* 0x3fb8aa3b04027823 */ /* 0x000fe20000000009 */
[----:B------:R-:W-:-:S03]  /*0720*/  FMUL R6, R3, R6 ;  /* 0x0000000603067220 */ /* 0x000fc60000400000 */
[----:B------:R-:W-:Y:S01]  /*0730*/  FFMA R5, R7, 1.9251366722983220825e-08, R2 ;  /* 0x32a55e3407057823 */ /* 0x000fe20000000002 */
[----:B------:R-:W-:-:S04]  /*0740*/  FMUL R3, R6, 3 ;  /* 0x4040000006037820 */ /* 0x000fc80000400000 */
[----:B------:R-:W-:Y:S01]  /*0750*/  FFMA R3, R4, R3, R5 ;  /* 0x0000000304037223 */ /* 0x000fe20000000005 */
[----:B------:R-:W-:-:S03]  /*0760*/  IMAD.MOV.U32 R5, RZ, RZ, 0x391fcb8e ;  /* 0x391fcb8eff057424 */ /* 0x000fc600078e00ff */
[----:B------:R-:W-:-:S04]  /*0770*/  FFMA R6, R7, R6, R3 ;  /* 0x0000000607067223 */ /* 0x000fc80000000003 */
[----:B------:R-:W-:-:S04]  /*0780*/  FADD R2, R13, R6 ;  /* 0x000000060d027221 */ /* 0x000fc80000000000 */
[----:B------:R-:W-:Y:S01]  /*0790*/  FMUL R3, R2, 2 ;  /* 0x4000000002037820 */ /* 0x000fe20000400000 */
[----:B------:R-:W-:-:S03]  /*07a0*/  FADD R13, -R13, R2 ;  /* 0x000000020d0d7221 */ /* 0x000fc60000000100 */
[----:B------:R-:W0:Y:S01]  /*07b0*/  FRND R4, R3 ;  /* 0x0000000300047307 */ /* 0x000e220000201000 */
[----:B------:R-:W-:Y:S01]  /*07c0*/  FADD R13, R6, -R13 ;  /* 0x8000000d060d7221 */ /* 0x000fe20000000000 */
[----:B------:R-:W-:Y:S01]  /*07d0*/  FFMA R2, R2, 2, -R3 ;  /* 0x4000000002027823 */ /* 0x000fe20000000803 */
[----:B------:R-:W-:-:S03]  /*07e0*/  FSETP.GT.AND P2, PT, |R3|, 152, PT ;  /* 0x431800000300780b */ /* 0x000fc60003f44200 */
[----:B------:R-:W-:Y:S01]  /*07f0*/  FFMA R13, R13, 2, R2 ;  /* 0x400000000d0d7823 */ /* 0x000fe20000000002 */
[----:B0-----:R-:W-:Y:S01]  /*0800*/  FADD R2, R3, -R4 ;  /* 0x8000000403027221 */ /* 0x001fe20000000000 */
[----:B------:R-:W-:-:S03]  /*0810*/  FSETP.GT.AND P1, PT, R4, RZ, PT ;  /* 0x000000ff0400720b */ /* 0x000fc60003f24000 */
[----:B------:R-:W-:Y:S01]  /*0820*/  FADD R2, R2, R13 ;  /* 0x0000000d02027221 */ /* 0x000fe20000000000 */
[----:B------:R-:W-:Y:S02]  /*0830*/  SEL R4, RZ, 0x83000000, P1 ;  /* 0x83000000ff047807 */ /* 0x000fe40000800000 */
[----:B------:R-:W-:Y:S01]  /*0840*/  FSETP.GEU.AND P1, PT, R3, RZ, PT ;  /* 0x000000ff0300720b */ /* 0x000fe20003f2e000 */
[----:B------:R-:W-:Y:S01]  /*0850*/  FFMA R5, R2, R5, 0.0013391353422775864601 ;  /* 0x3aaf85ed02057423 */ /* 0x000fe20000000005 */
[----:B------:R-:W-:Y:S02]  /*0860*/  IADD3 R6, PT, PT, R4, 0x7f000000, RZ ;  /* 0x7f00000004067810 */ /* 0x000fe40007ffe0ff */
[----:B------:R-:W-:Y:S01]  /*0870*/  FSEL R14, RZ, +INF , !P1 ;  /* 0x7f800000ff0e7808 */ /* 0x000fe20004800000 */
[C---:B------:R-:W-:Y:S02]  /*0880*/  FFMA R7, R2.reuse, R5, 0.0096188392490148544312 ;  /* 0x3c1d985602077423 */ /* 0x040fe40000000005 */
[----:B------:R-:W0:Y:S02]  /*0890*/  F2I.NTZ R5, R3 ;  /* 0x0000000300057305 */ /* 0x000e240000203100 */
[----:B------:R-:W-:-:S04]  /*08a0*/  FFMA R7, R2, R7, 0.055503588169813156128 ;  /* 0x3d6357bb02077423 */ /* 0x000fc80000000007 */
[----:B------:R-:W-:-:S04]  /*08b0*/  FFMA R7, R2, R7, 0.24022644758224487305 ;  /* 0x3e75fdec02077423 */ /* 0x000fc80000000007 */
[----:B------:R-:W-:-:S04]  /*08c0*/  FFMA R7, R2, R7, 0.69314718246459960938 ;  /* 0x3f31721802077423 */ /* 0x000fc80000000007 */
[----:B------:R-:W-:Y:S01]  /*08d0*/  FFMA R7, R2, R7, 1 ;  /* 0x3f80000002077423 */ /* 0x000fe20000000007 */
[----:B0-----:R-:W-:-:S03]  /*08e0*/  IMAD R5, R5, 0x800000, -R4 ;  /* 0x0080000005057824 */ /* 0x001fc600078e0a04 */
[----:B------:R-:W-:-:S04]  /*08f0*/  FMUL R6, R6, R7 ;  /* 0x0000000706067220 */ /* 0x000fc80000400000 */
[----:B------:R-:W-:Y:S01]  /*0900*/  @!P2 FMUL R14, R5, R6 ;  /* 0x00000006050ea220 */ /* 0x000fe20000400000 */
[----:B------:R-:W-:-:S07]  /*0910*/  @!P0 LOP3.LUT R14, R11, 0x7fffffff, RZ, 0xc0, !PT ;  /* 0x7fffffff0b0e8812 */ /* 0x000fce00078ec0ff */
.L_x_8:
[----:B------:R-:W-:Y:S05]  /*0920*/  BSYNC.RECONVERGENT B0 ;  /* 0x0000000000007941 */ /* 0x000fea0003800200 */
.L_x_7:
[----:B------:R-:W0:Y:S01]  /*0930*/  LDCU UR6, c[0x0][0x388] ;  /* 0x00007100ff0677ac */ /* 0x000e220008000800 */
[----:B------:R-:W-:Y:S01]  /*0940*/  HFMA2 R8, -RZ, RZ, 0, 5.9604644775390625e-08 ;  /* 0x00000001ff087431 */ /* 0x000fe200000001ff */
[----:B------:R-:W1:Y:S01]  /*0950*/  F2F.F64.F32 R2, R14 ;  /* 0x0000000e00027310 */ /* 0x000e620000201800 */
[----:B------:R-:W-:Y:S01]  /*0960*/  I2FP.F32.S32 R15, R10 ;  /* 0x0000000a000f7245 */ /* 0x000fe20000201400 */
[----:B------:R-:W-:Y:S01]  /*0970*/  UMOV UR7, 0x402921fb ;  /* 0x402921fb00077882 */ /* 0x000fe20000000000 */
[----:B------:R-:W-:Y:S05]  /*0980*/  BSSY.RECONVERGENT B0, `(.L_x_9) ;  /* 0x0000015000007945 */ /* 0x000fea0003800200 */
[----:B0-----:R-:W0:Y:S01]  /*0990*/  I2F.F64 R4, UR6 ;  /* 0x0000000600047d12 */ /* 0x001e220008201c00 */
[----:B------:R-:W-:-:S02]  /*09a0*/  UMOV UR6, 0x544486e0 ;  /* 0x544486e000067882 */ /* 0x000fc40000000000 */
[----:B-1----:R-:W-:-:S05]  /*09b0*/  DMUL R2, R2, UR6 ;  /* 0x0000000602027c28 */ /* 0x002fca0008000000 */
[----:B0-----:R-:W0:Y:S02]  /*09c0*/  MUFU.RCP64H R9, R5 ;  /* 0x0000000500097308 */ /* 0x001e240000001800 */
[----:B0-----:R-:W-:-:S08]  /*09d0*/  DFMA R6, -R4, R8, 1 ;  /* 0x3ff000000406742b */ /* 0x001fd00000000108 */
[----:B------:R-:W-:Y:S02]  /*09e0*/  DFMA R12, R6, R6, R6 ;  /* 0x00000006060c722b */ /* 0x000fe40000000006 */
[----:B------:R-:W0:Y:S06]  /*09f0*/  F2F.F64.F32 R6, R15 ;  /* 0x0000000f00067310 */ /* 0x000e2c0000201800 */
[----:B------:R-:W-:-:S08]  /*0a00*/  DFMA R12, R8, R12, R8 ;  /* 0x0000000c080c722b */ /* 0x000fd00000000008 */
[----:B------:R-:W-:Y:S02]  /*0a10*/  DFMA R8, -R4, R12, 1 ;  /* 0x3ff000000408742b */ /* 0x000fe4000000010c */
[----:B0-----:R-:W-:-:S06]  /*0a20*/  DMUL R6, R2, R6 ;  /* 0x0000000602067228 */ /* 0x001fcc0000000000 */
[----:B------:R-:W-:-:S04]  /*0a30*/  DFMA R8, R12, R8, R12 ;  /* 0x000000080c08722b */ /* 0x000fc8000000000c */
[----:B------:R-:W-:-:S04]  /*0a40*/  FSETP.GEU.AND P1, PT, |R7|, 6.5827683646048100446e-37, PT ;  /* 0x036000000700780b */ /* 0x000fc80003f2e200 */
[----:B------:R-:W-:-:S08]  /*0a50*/  DMUL R2, R6, R8 ;  /* 0x0000000806027228 */ /* 0x000fd00000000000 */
[----:B------:R-:W-:-:S08]  /*0a60*/  DFMA R10, -R4, R2, R6 ;  /* 0x00000002040a722b */ /* 0x000fd00000000106 */
[----:B------:R-:W-:-:S10]  /*0a70*/  DFMA R2, R8, R10, R2 ;  /* 0x0000000a0802722b */ /* 0x000fd40000000002 */
[----:B------:R-:W-:-:S05]  /*0a80*/  FFMA R8, RZ, R5, R3 ;  /* 0x00000005ff087223 */ /* 0x000fca0000000003 */
[----:B------:R-:W-:-:S13]  /*0a90*/  FSETP.GT.AND P0, PT, |R8|, 1.469367938527859385e-39, PT ;  /* 0x001000000800780b */ /* 0x000fda0003f04200 */
[----:B------:R-:W-:Y:S05]  /*0aa0*/  @P0 BRA P1, `(.L_x_10) ;  /* 0x0000000000080947 */ /* 0x000fea0000800000 */
[----:B------:R-:W-:-:S07]  /*0ab0*/  MOV R10, 0xad0 ;  /* 0x00000ad0000a7802 */ /* 0x000fce0000000f00 */
[----:B------:R-:W-:Y:S05]  /*0ac0*/  CALL.REL.NOINC `($__internal_0_$__cuda_sm20_div_rn_f64_full) ;  /* 0x0000000000187944 */ /* 0x000fea0003c00000 */
.L_x_10:
[----:B------:R-:W-:Y:S05]  /*0ad0*/  BSYNC.RECONVERGENT B0 ;  /* 0x0000000000007941 */ /* 0x000fea0003800200 */
.L_x_9:
[----:B------:R-:W0:Y:S01]  /*0ae0*/  LDC.64 R4, c[0x0][0x3a8] ;  /* 0x0000ea00ff047b82 */ /* 0x000e220000000a00 */
[----:B------:R-:W1:Y:S01]  /*0af0*/  F2F.F32.F64 R3, R2 ;  /* 0x0000000200037310 */ /* 0x000e620000301000 */
[----:B0-----:R-:W-:-:S05]  /*0b00*/  IMAD.WIDE R4, R0, 0x4, R4 ;  /* 0x0000000400047825 */ /* 0x001fca00078e0204 */
[----:B-1----:R-:W-:Y:S01]  /*0b10*/  STG.E desc[UR4][R4.64], R3 ;  /* 0x0000000304007986 */ /* 0x002fe2000c101904 */
[----:B------:R-:W-:Y:S05]  /*0b20*/  EXIT ;  /* 0x000000000000794d */ /* 0x000fea0003800000 */
        .weak           $__internal_0_$__cuda_sm20_div_rn_f64_full
        .type           $__internal_0_$__cuda_sm20_div_rn_f64_full,@function
        .size           $__internal_0_$__cuda_sm20_div_rn_f64_full,(.L_x_17 - $__internal_0_$__cuda_sm20_div_rn_f64_full)
$__internal_0_$__cuda_sm20_div_rn_f64_full:
[C---:B------:R-:W-:Y:S01]  /*0b30*/  FSETP.GEU.AND P0, PT, |R5|.reuse, 1.469367938527859385e-39, PT ;  /* 0x001000000500780b */ /* 0x040fe20003f0e200 */
[----:B------:R-:W-:Y:S01]  /*0b40*/  BSSY.RECONVERGENT B1, `(.L_x_11) ;  /* 0x0000057000017945 */ /* 0x000fe20003800200 */
[----:B------:R-:W-:Y:S02]  /*0b50*/  LOP3.LUT R2, R5, 0x800fffff, RZ, 0xc0, !PT ;  /* 0x800fffff05027812 */ /* 0x000fe400078ec0ff */
[C---:B------:R-:W-:Y:S02]  /*0b60*/  FSETP.GEU.AND P2, PT, |R7|.reuse, 1.469367938527859385e-39, PT ;  /* 0x001000000700780b */ /* 0x040fe40003f4e200 */
[----:B------:R-:W-:Y:S01]  /*0b70*/  LOP3.LUT R3, R2, 0x3ff00000, RZ, 0xfc, !PT ;  /* 0x3ff0000002037812 */ /* 0x000fe200078efcff */
[----:B------:R-:W-:Y:S01]  /*0b80*/  IMAD.MOV.U32 R2, RZ, RZ, R4 ;  /* 0x000000ffff027224 */ /* 0x000fe200078e0004 */
[----:B------:R-:W-:Y:S02]  /*0b90*/  MOV R16, 0x1 ;  /* 0x0000000100107802 */ /* 0x000fe40000000f00 */
[----:B------:R-:W-:-:S02]  /*0ba0*/  LOP3.LUT R11, R7, 0x7ff00000, RZ, 0xc0, !PT ;  /* 0x7ff00000070b7812 */ /* 0x000fc400078ec0ff */
[----:B------:R-:W-:Y:S01]  /*0bb0*/  LOP3.LUT R14, R5, 0x7ff00000, RZ, 0xc0, !PT ;  /* 0x7ff00000050e7812 */ /* 0x000fe200078ec0ff */
[----:B------:R-:W-:-:S03]  /*0bc0*/  @!P0 DMUL R2, R4, 8.98846567431157953865e+307 ;  /* 0x7fe0000004028828 */ /* 0x000fc60000000000 */
[----:B------:R-:W-:Y:S01]  /*0bd0*/  ISETP.GE.U32.AND P1, PT, R11, R14, PT ;  /* 0x0000000e0b00720c */ /* 0x000fe20003f26070 */
[----:B------:R-:W-:Y:S01]  /*0be0*/  @!P2 IMAD.MOV.U32 R18, RZ, RZ, RZ ;  /* 0x000000ffff12a224 */ /* 0x000fe200078e00ff */
[----:B------:R-:W-:Y:S01]  /*0bf0*/  @!P2 LOP3.LUT R12, R5, 0x7ff00000, RZ, 0xc0, !PT ;  /* 0x7ff00000050ca812 */ /* 0x000fe200078ec0ff */
[----:B------:R-:W0:Y:S03]  /*0c00*/  MUFU.RCP64H R17, R3 ;  /* 0x0000000300117308 */ /* 0x000e260000001800 */
[----:B------:R-:W-:Y:S01]  /*0c10*/  @!P2 ISETP.GE.U32.AND P3, PT, R11, R12, PT ;  /* 0x0000000c0b00a20c */ /* 0x000fe20003f66070 */
[----:B------:R-:W-:-:S05]  /*0c20*/  IMAD.MOV.U32 R12, RZ, RZ, 0x1ca00000 ;  /* 0x1ca00000ff0c7424 */ /* 0x000fca00078e00ff */
[----:B------:R-:W-:-:S04]  /*0c30*/  @!P2 SEL R13, R12, 0x63400000, !P3 ;  /* 0x634000000c0da807 */ /* 0x000fc80005800000 */
[----:B------:R-:W-:Y:S01]  /*0c40*/  @!P2 LOP3.LUT R13, R13, 0x80000000, R7, 0xf8, !PT ;  /* 0x800000000d0da812 */ /* 0x000fe200078ef807 */
[----:B0-----:R-:W-:-:S03]  /*0c50*/  DFMA R8, R16, -R2, 1 ;  /* 0x3ff000001008742b */ /* 0x001fc60000000802 */
[----:B------:R-:W-:-:S05]  /*0c60*/  @!P2 LOP3.LUT R19, R13, 0x100000, RZ, 0xfc, !PT ;  /* 0x001000000d13a812 */ /* 0x000fca00078efcff */
[----:B------:R-:W-:-:S08]  /*0c70*/  DFMA R8, R8, R8, R8 ;  /* 0x000000080808722b */ /* 0x000fd00000000008 */
[----:B------:R-:W-:Y:S01]  /*0c80*/  DFMA R16, R16, R8, R16 ;  /* 0x000000081010722b */ /* 0x000fe20000000010 */
[----:B------:R-:W-:Y:S02]  /*0c90*/  SEL R9, R12, 0x63400000, !P1 ;  /* 0x634000000c097807 */ /* 0x000fe40004800000 */
[----:B------:R-:W-:Y:S02]  /*0ca0*/  MOV R8, R6 ;  /* 0x0000000600087202 */ /* 0x000fe40000000f00 */
[----:B------:R-:W-:-:S03]  /*0cb0*/  LOP3.LUT R9, R9, 0x800fffff, R7, 0xf8, !PT ;  /* 0x800fffff09097812 */ /* 0x000fc600078ef807 */
[----:B------:R-:W-:-:S03]  /*0cc0*/  DFMA R20, R16, -R2, 1 ;  /* 0x3ff000001014742b */ /* 0x000fc60000000802 */
[----:B------:R-:W-:-:S05]  /*0cd0*/  @!P2 DFMA R8, R8, 2, -R18 ;  /* 0x400000000808a82b */ /* 0x000fca0000000812 */
[----:B------:R-:W-:Y:S01]  /*0ce0*/  DFMA R16, R16, R20, R16 ;  /* 0x000000141010722b */ /* 0x000fe20000000010 */
[----:B------:R-:W-:Y:S01]  /*0cf0*/  MOV R21, R11 ;  /* 0x0000000b00157202 */ /* 0x000fe20000000f00 */
[----:B------:R-:W-:Y:S01]  /*0d00*/  IMAD.MOV.U32 R20, RZ, RZ, R14 ;  /* 0x000000ffff147224 */ /* 0x000fe200078e000e */
[----:B------:R-:W-:Y:S02]  /*0d10*/  @!P0 LOP3.LUT R20, R3, 0x7ff00000, RZ, 0xc0, !PT ;  /* 0x7ff0000003148812 */ /* 0x000fe400078ec0ff */
[----:B------:R-:W-:-:S03]  /*0d20*/  @!P2 LOP3.LUT R21, R9, 0x7ff00000, RZ, 0xc0, !PT ;  /* 0x7ff000000915a812 */ /* 0x000fc600078ec0ff */
[----:B------:R-:W-:Y:S01]  /*0d30*/  DMUL R18, R16, R8 ;  /* 0x0000000810127228 */ /* 0x000fe20000000000 */
[----:B------:R-:W-:Y:S01]  /*0d40*/  VIADD R22, R20, 0xffffffff ;  /* 0xffffffff14167836 */ /* 0x000fe20000000000 */
[----:B------:R-:W-:-:S04]  /*0d50*/  IADD3 R13, PT, PT, R21, -0x1, RZ ;  /* 0xffffffff150d7810 */ /* 0x000fc80007ffe0ff */
[----:B------:R-:W-:Y:S02]  /*0d60*/  ISETP.GT.U32.AND P0, PT, R13, 0x7feffffe, PT ;  /* 0x7feffffe0d00780c */ /* 0x000fe40003f04070 */
[----:B------:R-:W-:Y:S02]  /*0d70*/  DFMA R14, R18, -R2, R8 ;  /* 0x80000002120e722b */ /* 0x000fe40000000008 */
[----:B------:R-:W-:-:S06]  /*0d80*/  ISETP.GT.U32.OR P0, PT, R22, 0x7feffffe, P0 ;  /* 0x7feffffe1600780c */ /* 0x000fcc0000704470 */
[----:B------:R-:W-:-:S07]  /*0d90*/  DFMA R14, R16, R14, R18 ;  /* 0x0000000e100e722b */ /* 0x000fce0000000012 */
[----:B------:R-:W-:Y:S05]  /*0da0*/  @P0 BRA `(.L_x_12) ;  /* 0x00000000006c0947 */ /* 0x000fea0003800000 */
[----:B------:R-:W-:-:S04]  /*0db0*/  LOP3.LUT R16, R5, 0x7ff00000, RZ, 0xc0, !PT ;  /* 0x7ff0000005107812 */ /* 0x000fc800078ec0ff */
[CC--:B------:R-:W-:Y:S02]  /*0dc0*/  VIADDMNMX R6, R11.reuse, -R16.reuse, 0xb9600000, !PT ;  /* 0xb96000000b067446 */ /* 0x0c0fe40007800910 */
[----:B------:R-:W-:Y:S02]  /*0dd0*/  ISETP.GE.U32.AND P0, PT, R11, R16, PT ;  /* 0x000000100b00720c */ /* 0x000fe40003f06070 */
[----:B------:R-:W-:Y:S02]  /*0de0*/  VIMNMX R6, PT, PT, R6, 0x46a00000, PT ;  /* 0x46a0000006067848 */ /* 0x000fe40003fe0100 */
[----:B------:R-:W-:-:S04]  /*0df0*/  SEL R11, R12, 0x63400000, !P0 ;  /* 0x634000000c0b7807 */ /* 0x000fc80004000000 */
[----:B------:R-:W-:Y:S02]  /*0e00*/  IADD3 R11, PT, PT, -R11, R6, RZ ;  /* 0x000000060b0b7210 */ /* 0x000fe40007ffe1ff */
[----:B------:R-:W-:-:S03]  /*0e10*/  MOV R6, RZ ;  /* 0x000000ff00067202 */ /* 0x000fc60000000f00 */
[----:B------:R-:W-:-:S06]  /*0e20*/  VIADD R7, R11, 0x7fe00000 ;  /* 0x7fe000000b077836 */ /* 0x000fcc0000000000 */
[----:B------:R-:W-:-:S10]  /*0e30*/  DMUL R12, R14, R6 ;  /* 0x000000060e0c7228 */ /* 0x000fd40000000000 */
[----:B------:R-:W-:-:S13]  /*0e40*/  FSETP.GTU.AND P0, PT, |R13|, 1.469367938527859385e-39, PT ;  /* 0x001000000d00780b */ /* 0x000fda0003f0c200 */
[----:B------:R-:W-:Y:S05]  /*0e50*/  @P0 BRA `(.L_x_13) ;  /* 0x0000000000940947 */ /* 0x000fea0003800000 */
[----:B------:R-:W-:Y:S01]  /*0e60*/  DFMA R2, R14, -R2, R8 ;  /* 0x800000020e02722b */ /* 0x000fe20000000008 */
[----:B------:R-:W-:-:S09]  /*0e70*/  IMAD.MOV.U32 R6, RZ, RZ, RZ ;  /* 0x000000ffff067224 */ /* 0x000fd200078e00ff */
[C---:B------:R-:W-:Y:S02]  /*0e80*/  FSETP.NEU.AND P0, PT, R3.reuse, RZ, PT ;  /* 0x000000ff0300720b */ /* 0x040fe40003f0d000 */
[----:B------:R-:W-:-:S04]  /*0e90*/  LOP3.LUT R5, R3, 0x80000000, R5, 0x48, !PT ;  /* 0x8000000003057812 */ /* 0x000fc800078e4805 */
[----:B------:R-:W-:-:S07]  /*0ea0*/  LOP3.LUT R7, R5, R7, RZ, 0xfc, !PT ;  /* 0x0000000705077212 */ /* 0x000fce00078efcff */
[----:B------:R-:W-:Y:S05]  /*0eb0*/  @!P0 BRA `(.L_x_13) ;  /* 0x00000000007c8947 */ /* 0x000fea0003800000 */
[----:B------:R-:W-:Y:S01]  /*0ec0*/  IADD3 R3, PT, PT, -R11, RZ, RZ ;  /* 0x000000ff0b037210 */ /* 0x000fe20007ffe1ff */
[----:B------:R-:W-:Y:S01]  /*0ed0*/  IMAD.MOV.U32 R2, RZ, RZ, RZ ;  /* 0x000000ffff027224 */ /* 0x000fe200078e00ff */
[----:B------:R-:W-:-:S05]  /*0ee0*/  DMUL.RP R6, R14, R6 ;  /* 0x000000060e067228 */ /* 0x000fca0000008000 */
[----:B------:R-:W-:-:S05]  /*0ef0*/  DFMA R2, R12, -R2, R14 ;  /* 0x800000020c02722b */ /* 0x000fca000000000e */
[----:B------:R-:W-:Y:S02]  /*0f00*/  LOP3.LUT R5, R7, R5, RZ, 0x3c, !PT ;  /* 0x0000000507057212 */ /* 0x000fe400078e3cff */
[----:B------:R-:W-:-:S04]  /*0f10*/  IADD3 R2, PT, PT, -R11, -0x43300000, RZ ;  /* 0xbcd000000b027810 */ /* 0x000fc80007ffe1ff */
[----:B------:R-:W-:-:S04]  /*0f20*/  FSETP.NEU.AND P0, PT, |R3|, R2, PT ;  /* 0x000000020300720b */ /* 0x000fc80003f0d200 */
[----:B------:R-:W-:Y:S02]  /*0f30*/  FSEL R12, R6, R12, !P0 ;  /* 0x0000000c060c7208 */ /* 0x000fe40004000000 */
[----:B------:R-:W-:Y:S01]  /*0f40*/  FSEL R13, R5, R13, !P0 ;  /* 0x0000000d050d7208 */ /* 0x000fe20004000000 */
[----:B------:R-:W-:Y:S06]  /*0f50*/  BRA `(.L_x_13) ;  /* 0x0000000000547947 */ /* 0x000fec0003800000 */
.L_x_12:
[----:B------:R-:W-:-:S14]  /*0f60*/  DSETP.NAN.AND P0, PT, R6, R6, PT ;  /* 0x000000060600722a */ /* 0x000fdc0003f08000 */
[----:B------:R-:W-:Y:S05]  /*0f70*/  @P0 BRA `(.L_x_14) ;  /* 0x0000000000440947 */ /* 0x000fea0003800000 */
[----:B------:R-:W-:-:S14]  /*0f80*/  DSETP.NAN.AND P0, PT, R4, R4, PT ;  /* 0x000000040400722a */ /* 0x000fdc0003f08000 */
[----:B------:R-:W-:Y:S05]  /*0f90*/  @P0 BRA `(.L_x_15) ;  /* 0x0000000000300947 */ /* 0x000fea0003800000 */
[----:B------:R-:W-:Y:S01]  /*0fa0*/  ISETP.NE.AND P0, PT, R21, R20, PT ;  /* 0x000000141500720c */ /* 0x000fe20003f05270 */
[----:B------:R-:W-:Y:S01]  /*0fb0*/  IMAD.MOV.U32 R13, RZ, RZ, -0x80000 ;  /* 0xfff80000ff0d7424 */ /* 0x000fe200078e00ff */
[----:B------:R-:W-:-:S11]  /*0fc0*/  MOV R12, 0x0 ;  /* 0x00000000000c7802 */ /* 0x000fd60000000f00 */
[----:B------:R-:W-:Y:S05]  /*0fd0*/  @!P0 BRA `(.L_x_13) ;  /* 0x0000000000348947 */ /* 0x000fea0003800000 */
[----:B------:R-:W-:Y:S02]  /*0fe0*/  ISETP.NE.AND P0, PT, R21, 0x7ff00000, PT ;  /* 0x7ff000001500780c */ /* 0x000fe40003f05270 */
[----:B------:R-:W-:Y:S02]  /*0ff0*/  LOP3.LUT R13, R7, 0x80000000, R5, 0x48, !PT ;  /* 0x80000000070d7812 */ /* 0x000fe400078e4805 */
[----:B------:R-:W-:-:S13]  /*1000*/  ISETP.EQ.OR P0, PT, R20, RZ, !P0 ;  /* 0x000000ff1400720c */ /* 0x000fda0004702670 */
[----:B------:R-:W-:Y:S02]  /*1010*/  @P0 LOP3.LUT R2, R13, 0x7ff00000, RZ, 0xfc, !PT ;  /* 0x7ff000000d020812 */ /* 0x000fe400078efcff */
[----:B------:R-:W-:Y:S01]  /*1020*/  @!P0 MOV R12, RZ ;  /* 0x000000ff000c8202 */ /* 0x000fe20000000f00 */
[----:B------:R-:W-:Y:S01]  /*1030*/  @P0 IMAD.MOV.U32 R12, RZ, RZ, RZ ;  /* 0x000000ffff0c0224 */ /* 0x000fe200078e00ff */
[----:B------:R-:W-:Y:S01]  /*1040*/  @P0 MOV R13, R2 ;  /* 0x00000002000d0202 */ /* 0x000fe20000000f00 */
[----:B------:R-:W-:Y:S06]  /*1050*/  BRA `(.L_x_13) ;  /* 0x0000000000147947 */ /* 0x000fec0003800000 */
.L_x_15:
[----:B------:R-:W-:Y:S01]  /*1060*/  LOP3.LUT R13, R5, 0x80000, RZ, 0xfc, !PT ;  /* 0x00080000050d7812 */ /* 0x000fe200078efcff */
[----:B------:R-:W-:Y:S01]  /*1070*/  IMAD.MOV.U32 R12, RZ, RZ, R4 ;  /* 0x000000ffff0c7224 */ /* 0x000fe200078e0004 */
[----:B------:R-:W-:Y:S06]  /*1080*/  BRA `(.L_x_13) ;  /* 0x0000000000087947 */ /* 0x000fec0003800000 */
.L_x_14:
[----:B------:R-:W-:Y:S02]  /*1090*/  LOP3.LUT R13, R7, 0x80000, RZ, 0xfc, !PT ;  /* 0x00080000070d7812 */ /* 0x000fe400078efcff */
[----:B------:R-:W-:-:S07]  /*10a0*/  MOV R12, R6 ;  /* 0x00000006000c7202 */ /* 0x000fce0000000f00 */
.L_x_13:
[----:B------:R-:W-:Y:S05]  /*10b0*/  BSYNC.RECONVERGENT B1 ;  /* 0x0000000000017941 */ /* 0x000fea0003800200 */
.L_x_11:
[----:B------:R-:W-:Y:S02]  /*10c0*/  HFMA2 R11, -RZ, RZ, 0, 0 ;  /* 0x00000000ff0b7431 */ /* 0x000fe400000001ff */
[----:B------:R-:W-:Y:S01]  /*10d0*/  IMAD.MOV.U32 R2, RZ, RZ, R12 ;  /* 0x000000ffff027224 */ /* 0x000fe200078e000c */
[----:B------:R-:W-:Y:S01]  /*10e0*/  MOV R3, R13 ;  /* 0x0000000d00037202 */ /* 0x000fe20000000f00 */
[----:B------:R-:W-:Y:S06]  /*10f0*/  RET.REL.NODEC R10 `(_Z10SasaKernelififP6float3PfS0_S1_) ;  /* 0xffffffec0ac07950 */ /* 0x000fec0003c3ffff */
.L_x_16:
[----:B------:R-:W-:-:S00]  /*1100*/  BRA `(.L_x_16) ;  /* 0xfffffffc00fc7947 */ /* 0x000fc0000383ffff */
[----:B------:R-:W-:-:S00]  /*1110*/  NOP ;  /* 0x0000000000007918 */ /* 0x000fc00000000000 */
        /* <DEDUP_REMOVED lines=14> */
.L_x_17:


//--------------------- .nv.shared.reserved.0     --------------------------
	.section	.nv.shared.reserved.0,"aw",@nobits
	.weak		__nv_reservedSMEM_offset_0_alias
	.size		__nv_reservedSMEM_offset_0_alias, 0, 64
	.other		__nv_reservedSMEM_offset_0_alias,@"STO_CUDA_RESERVED_SHARED STV_DEFAULT"
__nv_reservedSMEM_offset_0_alias:
	.zero		0
	.zero		64


//--------------------- .nv.constant0._Z10SasaKernelififP6float3PfS0_S1_ --------------------------
	.section	.nv.constant0._Z10SasaKernelififP6float3PfS0_S1_,"a",@progbits
	.sectionflags	@""
	.align	4
.nv.constant0._Z10SasaKernelififP6float3PfS0_S1_:
	.zero		944


//--------------------- SYMBOLS --------------------------

	.type		.nv.reservedSmem.offset0,@object
	.size		.nv.reservedSmem.offset0,0x4
